	.headerflags	@"EF_CUDA_TEXMODE_UNIFIED EF_CUDA_64BIT_ADDRESS EF_CUDA_ACCELERATORS EF_CUDA_SM90 EF_CUDA_VIRTUAL_SM(EF_CUDA_SM90)"
	.elftype	@"ET_EXEC"


//--------------------- .nv.info                  --------------------------
	.section	.nv.info,"",@"SHT_CUDA_INFO"
	.align	4


	//----- nvinfo : EIATTR_REGCOUNT
	.align		4
        /*0000*/ 	.byte	0x04, 0x2f
        /*0002*/ 	.short	(.L_1 - .L_0)
	.align		4
.L_0:
        /*0004*/ 	.word	index@(triton_poi_fused_convolution_relu_threshold_backward_28)
        /*0008*/ 	.word	0x0000000c


	//----- nvinfo : EIATTR_MIN_STACK_SIZE
	.align		4
.L_1:
        /*000c*/ 	.byte	0x04, 0x12
        /*000e*/ 	.short	(.L_3 - .L_2)
	.align		4
.L_2:
        /*0010*/ 	.word	index@(triton_poi_fused_convolution_relu_threshold_backward_28)
        /*0014*/ 	.word	0x00000000


	//----- nvinfo : EIATTR_FRAME_SIZE
	.align		4
.L_3:
        /*0018*/ 	.byte	0x04, 0x11
        /*001a*/ 	.short	(.L_5 - .L_4)
	.align		4
.L_4:
        /*001c*/ 	.word	index@(triton_poi_fused_convolution_relu_threshold_backward_28)
        /*0020*/ 	.word	0x00000000


	//----- nvinfo : EIATTR_MIN_STACK_SIZE
	.align		4
.L_5:
        /*0024*/ 	.byte	0x04, 0x12
        /*0026*/ 	.short	(.L_7 - .L_6)
	.align		4
.L_6:
        /*0028*/ 	.word	index@(triton_poi_fused_convolution_relu_threshold_backward_28)
        /*002c*/ 	.word	0x00000000
.L_7:


//--------------------- .nv.info.triton_poi_fused_convolution_relu_threshold_backward_28 --------------------------
	.section	.nv.info.triton_poi_fused_convolution_relu_threshold_backward_28,"",@"SHT_CUDA_INFO"
	.sectionflags	@""
	.align	4


	//----- nvinfo : EIATTR_CUDA_API_VERSION
	.align		4
        /*0000*/ 	.byte	0x04, 0x37
        /*0002*/ 	.short	(.L_9 - .L_8)
.L_8:
        /*0004*/ 	.word	0x0000007c


	//----- nvinfo : EIATTR_KPARAM_INFO
	.align		4
.L_9:
        /*0008*/ 	.byte	0x04, 0x17
        /*000a*/ 	.short	(.L_11 - .L_10)
.L_10:
        /*000c*/ 	.word	0x00000000
        /*0010*/ 	.short	0x0003
        /*0012*/ 	.short	0x0018
        /*0014*/ 	.byte	0x00, 0xf0, 0x11, 0x00


	//----- nvinfo : EIATTR_KPARAM_INFO
	.align		4
.L_11:
        /*0018*/ 	.byte	0x04, 0x17
        /*001a*/ 	.short	(.L_13 - .L_12)
.L_12:
        /*001c*/ 	.word	0x00000000
        /*0020*/ 	.short	0x0002
        /*0022*/ 	.short	0x0010
        /*0024*/ 	.byte	0x00, 0xf4, 0x21, 0x00


	//----- nvinfo : EIATTR_KPARAM_INFO
	.align		4
.L_13:
        /*0028*/ 	.byte	0x04, 0x17
        /*002a*/ 	.short	(.L_15 - .L_14)
.L_14:
        /*002c*/ 	.word	0x00000000
        /*0030*/ 	.short	0x0001
        /*0032*/ 	.short	0x0008
        /*0034*/ 	.byte	0x00, 0xf4, 0x21, 0x00


	//----- nvinfo : EIATTR_KPARAM_INFO
	.align		4
.L_15:
        /*0038*/ 	.byte	0x04, 0x17
        /*003a*/ 	.short	(.L_17 - .L_16)
.L_16:
        /*003c*/ 	.word	0x00000000
        /*0040*/ 	.short	0x0000
        /*0042*/ 	.short	0x0000
        /*0044*/ 	.byte	0x00, 0xf4, 0x21, 0x00


	//----- nvinfo : EIATTR_SPARSE_MMA_MASK
	.align		4
.L_17:
        /*0048*/ 	.byte	0x03, 0x50
        /*004a*/ 	.short	0x0000


	//----- nvinfo : EIATTR_MAXREG_COUNT
	.align		4
        /*004c*/ 	.byte	0x03, 0x1b
        /*004e*/ 	.short	0x00ff


	//----- nvinfo : EIATTR_EXIT_INSTR_OFFSETS
	.align		4
        /*0050*/ 	.byte	0x04, 0x1c
        /*0052*/ 	.short	(.L_19 - .L_18)


	//   ....[0]....
.L_18:
        /*0054*/ 	.word	0x000002f0


	//----- nvinfo : EIATTR_REQNTID
	.align		4
.L_19:
        /*0058*/ 	.byte	0x04, 0x10
        /*005a*/ 	.short	(.L_21 - .L_20)
.L_20:
        /*005c*/ 	.word	0x00000080
        /*0060*/ 	.word	0x00000001
        /*0064*/ 	.word	0x00000001


	//----- nvinfo : EIATTR_CBANK_PARAM_SIZE
	.align		4
.L_21:
        /*0068*/ 	.byte	0x03, 0x19
        /*006a*/ 	.short	0x001c


	//----- nvinfo : EIATTR_PARAM_CBANK
	.align		4
        /*006c*/ 	.byte	0x04, 0x0a
        /*006e*/ 	.short	(.L_23 - .L_22)
	.align		4
.L_22:
        /*0070*/ 	.word	index@(.nv.constant0.triton_poi_fused_convolution_relu_threshold_backward_28)
        /*0074*/ 	.short	0x0210
        /*0076*/ 	.short	0x001c


	//----- nvinfo : EIATTR_SW_WAR
	.align		4
.L_23:
        /*0078*/ 	.byte	0x04, 0x36
        /*007a*/ 	.short	(.L_25 - .L_24)
.L_24:
        /*007c*/ 	.word	0x00000008
.L_25:


//--------------------- .nv.callgraph             --------------------------
	.section	.nv.callgraph,"",@"SHT_CUDA_CALLGRAPH"
	.align	4
	.sectionentsize	8
	.align		4
        /*0000*/ 	.word	0x00000000
	.align		4
        /*0004*/ 	.word	0xffffffff
	.align		4
        /*0008*/ 	.word	0x00000000
	.align		4
        /*000c*/ 	.word	0xfffffffe
	.align		4
        /*0010*/ 	.word	0x00000000
	.align		4
        /*0014*/ 	.word	0xfffffffd
	.align		4
        /*0018*/ 	.word	0x00000000
	.align		4
        /*001c*/ 	.word	0xfffffffc


//--------------------- .text.triton_poi_fused_convolution_relu_threshold_backward_28 --------------------------
	.section	.text.triton_poi_fused_convolution_relu_threshold_backward_28,"ax",@progbits
	.align	128
        .global         triton_poi_fused_convolution_relu_threshold_backward_28
        .type           triton_poi_fused_convolution_relu_threshold_backward_28,@function
        .size           triton_poi_fused_convolution_relu_threshold_backward_28,(.L_x_1 - triton_poi_fused_convolution_relu_threshold_backward_28)
        .other          triton_poi_fused_convolution_relu_threshold_backward_28,@"STO_CUDA_ENTRY STV_DEFAULT"
triton_poi_fused_convolution_relu_threshold_backward_28:
.text.triton_poi_fused_convolution_relu_threshold_backward_28:
[----:B------:R-:W-:Y:S01]  /*0000*/  LDC R1, c[0x0][0x28] ;  /* 0x00000a00ff017b82 */ /* 0x000fe20000000800 */
[----:B------:R-:W1:Y:S07]  /*0010*/  S2R R0, SR_TID.X ;  /* 0x0000000000007919 */ /* 0x000e6e0000002100 */
[----:B------:R-:W2:Y:S01]  /*0020*/  LDC.64 R4, c[0x0][0x210] ;  /* 0x00008400ff047b82 */ /* 0x000ea20000000a00 */
[----:B------:R-:W-:Y:S01]  /*0030*/  ULDC.64 UR4, c[0x0][0x208] ;  /* 0x0000820000047ab9 */ /* 0x000fe20000000a00 */
[----:B------:R-:W-:Y:S01]  /*0040*/  ULDC.64 UR6, c[0x0][0x220] ;  /* 0x0000880000067ab9 */ /* 0x000fe20000000a00 */
[----:B------:R-:W3:Y:S01]  /*0050*/  S2R R3, SR_CTAID.X ;  /* 0x0000000000037919 */ /* 0x000ee20000002500 */
[----:B-1----:R-:W-:Y:S01]  /*0060*/  IMAD.SHL.U32 R0, R0, 0x4, RZ ;  /* 0x0000000400007824 */ /* 0x002fe200078e00ff */
[----:B---3--:R-:W-:-:S04]  /*0070*/  SHF.R.S32.HI R7, RZ, 0x16, R3 ;  /* 0x00000016ff077819 */ /* 0x008fc80000011403 */
[----:B------:R-:W-:Y:S02]  /*0080*/  LOP3.LUT R0, R0, 0x1fc, RZ, 0xc0, !PT ;  /* 0x000001fc00007812 */ /* 0x000fe400078ec0ff */
[----:B------:R-:W-:-:S03]  /*0090*/  SGXT R7, R7, 0x1 ;  /* 0x000000010707781a */ /* 0x000fc60000000200 */
[----:B------:R-:W-:Y:S02]  /*00a0*/  IMAD R0, R3, 0x200, R0 ;  /* 0x0000020003007824 */ /* 0x000fe400078e0200 */
[----:B------:R-:W1:Y:S02]  /*00b0*/  LDC.64 R2, c[0x0][0x218] ;  /* 0x00008600ff027b82 */ /* 0x000e640000000a00 */
[----:B--2---:R-:W-:Y:S01]  /*00c0*/  IMAD.WIDE R4, R0, 0x4, R4 ;  /* 0x0000000400047825 */ /* 0x004fe200078e0204 */
[----:B------:R-:W-:-:S04]  /*00d0*/  LEA.HI R7, R7, R0, RZ, 0x8 ;  /* 0x0000000007077211 */ /* 0x000fc800078f40ff */
[----:B------:R-:W-:-:S04]  /*00e0*/  SHF.R.S32.HI R7, RZ, 0x8, R7 ;  /* 0x00000008ff077819 */ /* 0x000fc80000011407 */
[----:B------:R-:W-:-:S04]  /*00f0*/  LEA.HI R6, R7, R7, RZ, 0x6 ;  /* 0x0000000707067211 */ /* 0x000fc800078f30ff */
[----:B------:R-:W-:-:S05]  /*0100*/  LOP3.LUT R6, R6, 0xffffffc0, RZ, 0xc0, !PT ;  /* 0xffffffc006067812 */ /* 0x000fca00078ec0ff */
[----:B------:R-:W-:-:S04]  /*0110*/  IMAD.IADD R7, R7, 0x1, -R6 ;  /* 0x0000000107077824 */ /* 0x000fc800078e0a06 */
[----:B-1----:R-:W-:Y:S02]  /*0120*/  IMAD.WIDE R2, R7, 0x4, R2 ;  /* 0x0000000407027825 */ /* 0x002fe400078e0202 */
[----:B------:R-:W2:Y:S04]  /*0130*/  LDG.E.128 R4, desc[UR4][R4.64] ;  /* 0x0000000404047981 */ /* 0x000ea8000c1e1d00 */
[----:B------:R-:W2:Y:S02]  /*0140*/  LDG.E.EL R2, desc[UR4][R2.64] ;  /* 0x0000000402027981 */ /* 0x000ea4000c2e1900 */
[CC--:B--2---:R-:W-:Y:S01]  /*0150*/  FSETP.GEU.AND P1, PT, R6.reuse, -R2.reuse, PT ;  /* 0x800000020600720b */ /* 0x0c4fe20003f2e000 */
[--C-:B------:R-:W-:Y:S01]  /*0160*/  FADD R8, R6, R2.reuse ;  /* 0x0000000206087221 */ /* 0x100fe20000000000 */
[CC--:B------:R-:W-:Y:S01]  /*0170*/  FSETP.GEU.AND P0, PT, R7.reuse, -R2.reuse, PT ;  /* 0x800000020700720b */ /* 0x0c0fe20003f0e000 */
[--C-:B------:R-:W-:Y:S01]  /*0180*/  FADD R9, R7, R2.reuse ;  /* 0x0000000207097221 */ /* 0x100fe20000000000 */
[C-C-:B------:R-:W-:Y:S01]  /*0190*/  FADD R7, R5.reuse, R2.reuse ;  /* 0x0000000205077221 */ /* 0x140fe20000000000 */
[----:B------:R-:W-:Y:S01]  /*01a0*/  FADD R6, R4, R2 ;  /* 0x0000000204067221 */ /* 0x000fe20000000000 */
[----:B------:R-:W-:-:S02]  /*01b0*/  FSETP.GEU.AND P2, PT, R5, -R2, PT ;  /* 0x800000020500720b */ /* 0x000fc40003f4e000 */
[----:B------:R-:W-:Y:S02]  /*01c0*/  FSETP.GEU.AND P3, PT, R4, -R2, PT ;  /* 0x800000020400720b */ /* 0x000fe40003f6e000 */
[----:B------:R-:W-:Y:S02]  /*01d0*/  FSEL R8, R8, RZ, P1 ;  /* 0x000000ff08087208 */ /* 0x000fe40000800000 */
[----:B------:R-:W-:Y:S02]  /*01e0*/  FSEL R9, R9, RZ, P0 ;  /* 0x000000ff09097208 */ /* 0x000fe40000000000 */
[----:B------:R-:W-:Y:S02]  /*01f0*/  FSEL R7, R7, RZ, P2 ;  /* 0x000000ff07077208 */ /* 0x000fe40001000000 */
[----:B------:R-:W-:Y:S02]  /*0200*/  FSEL R6, R6, RZ, P3 ;  /* 0x000000ff06067208 */ /* 0x000fe40001800000 */
[----:B------:R-:W-:-:S02]  /*0210*/  FSETP.GTU.AND P1, PT, R8, RZ, PT ;  /* 0x000000ff0800720b */ /* 0x000fc40003f2c000 */
[----:B------:R-:W-:Y:S02]  /*0220*/  FSETP.GTU.AND P0, PT, R9, RZ, PT ;  /* 0x000000ff0900720b */ /* 0x000fe40003f0c000 */
[----:B------:R-:W-:Y:S02]  /*0230*/  FSETP.GTU.AND P2, PT, R7, RZ, PT ;  /* 0x000000ff0700720b */ /* 0x000fe40003f4c000 */
[----:B------:R-:W-:Y:S02]  /*0240*/  FSETP.GTU.AND P3, PT, R6, RZ, PT ;  /* 0x000000ff0600720b */ /* 0x000fe40003f6c000 */
[----:B------:R-:W-:Y:S02]  /*0250*/  SEL R2, RZ, 0x1, P1 ;  /* 0x00000001ff027807 */ /* 0x000fe40000800000 */
[----:B------:R-:W-:Y:S02]  /*0260*/  SEL R5, RZ, 0x1, P0 ;  /* 0x00000001ff057807 */ /* 0x000fe40000000000 */
[----:B------:R-:W-:-:S02]  /*0270*/  SEL R4, RZ, 0x1, P2 ;  /* 0x00000001ff047807 */ /* 0x000fc40001000000 */
[----:B------:R-:W-:Y:S02]  /*0280*/  SEL R3, RZ, 0x1, P3 ;  /* 0x00000001ff037807 */ /* 0x000fe40001800000 */
[----:B------:R-:W-:Y:S02]  /*0290*/  PRMT R5, R2, 0x3340, R5 ;  /* 0x0000334002057816 */ /* 0x000fe40000000005 */
[----:B------:R-:W-:Y:S02]  /*02a0*/  IADD3 R2, P0, R0, UR6, RZ ;  /* 0x0000000600027c10 */ /* 0x000fe4000ff1e0ff */
[----:B------:R-:W-:Y:S02]  /*02b0*/  PRMT R4, R3, 0x3340, R4 ;  /* 0x0000334003047816 */ /* 0x000fe40000000004 */
[----:B------:R-:W-:Y:S02]  /*02c0*/  LEA.HI.X.SX32 R3, R0, UR7, 0x1, P0 ;  /* 0x0000000700037c11 */ /* 0x000fe400080f0eff */
[----:B------:R-:W-:-:S05]  /*02d0*/  PRMT R5, R4, 0x5410, R5 ;  /* 0x0000541004057816 */ /* 0x000fca0000000005 */
[----:B------:R-:W-:Y:S01]  /*02e0*/  STG.E desc[UR4][R2.64], R5 ;  /* 0x0000000502007986 */ /* 0x000fe2000c101904 */
[----:B------:R-:W-:Y:S05]  /*02f0*/  EXIT ;  /* 0x000000000000794d */ /* 0x000fea0003800000 */
.L_x_0:
[----:B------:R-:W-:-:S00]  /*0300*/  BRA `(.L_x_0) ;  /* 0xfffffffc00fc7947 */ /* 0x000fc0000383ffff */
[----:B------:R-:W-:-:S00]  /*0310*/  NOP ;  /* 0x0000000000007918 */ /* 0x000fc00000000000 */
        /* <DEDUP_REMOVED lines=14> */
.L_x_1:


//--------------------- .nv.constant0.triton_poi_fused_convolution_relu_threshold_backward_28 --------------------------
	.section	.nv.constant0.triton_poi_fused_convolution_relu_threshold_backward_28,"a",@progbits
	.sectionflags	@""
	.align	4
.nv.constant0.triton_poi_fused_convolution_relu_threshold_backward_28:
	.zero		556
